//
// Generated by NVIDIA NVVM Compiler
//
// Compiler Build ID: CL-36424714
// Cuda compilation tools, release 13.0, V13.0.88
// Based on NVVM 20.0.0
//

.version 9.0
.target sm_100
.address_size 64

	// .globl	_Z9addArraysPfS_S_i

.visible .entry _Z9addArraysPfS_S_i(
	.param .u64 .ptr .align 1 _Z9addArraysPfS_S_i_param_0,
	.param .u64 .ptr .align 1 _Z9addArraysPfS_S_i_param_1,
	.param .u64 .ptr .align 1 _Z9addArraysPfS_S_i_param_2,
	.param .u32 _Z9addArraysPfS_S_i_param_3
)
{
	.reg .pred 	%p<2>;
	.reg .b32 	%r<6>;
	.reg .b32 	%f<4>;
	.reg .b64 	%rd<11>;

	ld.param.u64 	%rd1, [_Z9addArraysPfS_S_i_param_0];
	ld.param.u64 	%rd2, [_Z9addArraysPfS_S_i_param_1];
	ld.param.u64 	%rd3, [_Z9addArraysPfS_S_i_param_2];
	ld.param.u32 	%r2, [_Z9addArraysPfS_S_i_param_3];
	mov.u32 	%r3, %ctaid.x;
	mov.u32 	%r4, %ntid.x;
	mov.u32 	%r5, %tid.x;
	mad.lo.s32 	%r1, %r3, %r4, %r5;
	setp.ge.s32 	%p1, %r1, %r2;
	@%p1 bra 	$L__BB0_2;
	cvta.to.global.u64 	%rd4, %rd1;
	cvta.to.global.u64 	%rd5, %rd2;
	cvta.to.global.u64 	%rd6, %rd3;
	mul.wide.s32 	%rd7, %r1, 4;
	add.s64 	%rd8, %rd4, %rd7;
	ld.global.f32 	%f1, [%rd8];
	add.s64 	%rd9, %rd5, %rd7;
	ld.global.f32 	%f2, [%rd9];
	add.f32 	%f3, %f1, %f2;
	add.s64 	%rd10, %rd6, %rd7;
	st.global.f32 	[%rd10], %f3;
$L__BB0_2:
	ret;

}


// ===== COMPILED SASS (sm_100) =====

	.target	sm_100

	.elftype	@"ET_EXEC"


//--------------------- .note.nv.tkinfo           --------------------------
	.section	.note.nv.tkinfo,"",@"SHT_NOTE"
	.sectionflags	@"SHF_NOTE_NV_TKINFO"
	.tkinfo
        /*0018*/ 	.word	0x00000002
        /*0030*/ 	.string	""
        /*0030*/ 	.string	"ptxas"
        /*0030*/ 	.string	"Cuda compilation tools, release 13.0, V13.0.88"
        /*0030*/ 	.string	"Build cuda_13.0.r13.0/compiler.36424714_0"
        /*0030*/ 	.string	"-arch sm_100 -m 64 "



//--------------------- .note.nv.cuinfo           --------------------------
	.section	.note.nv.cuinfo,"",@"SHT_NOTE"
	.sectionflags	@"SHF_NOTE_NV_CUINFO"
        /*0018*/ 	.short	0x0002
        /*001a*/ 	.short	0x0064
        /*001c*/ 	.short	0x0082
	.zero		2


//--------------------- .nv.info                  --------------------------
	.section	.nv.info,"",@"SHT_CUDA_INFO"
	.align	4


	//----- nvinfo : EIATTR_REGCOUNT
	.align		4
        /*0000*/ 	.byte	0x04, 0x2f
        /*0002*/ 	.short	(.L_1 - .L_0)
	.align		4
.L_0:
        /*0004*/ 	.word	index@(_Z9addArraysPfS_S_i)
        /*0008*/ 	.word	0x0000000c


	//----- nvinfo : EIATTR_FRAME_SIZE
	.align		4
.L_1:
        /*000c*/ 	.byte	0x04, 0x11
        /*000e*/ 	.short	(.L_3 - .L_2)
	.align		4
.L_2:
        /*0010*/ 	.word	index@(_Z9addArraysPfS_S_i)
        /*0014*/ 	.word	0x00000000


	//----- nvinfo : EIATTR_MIN_STACK_SIZE
	.align		4
.L_3:
        /*0018*/ 	.byte	0x04, 0x12
        /*001a*/ 	.short	(.L_5 - .L_4)
	.align		4
.L_4:
        /*001c*/ 	.word	index@(_Z9addArraysPfS_S_i)
        /*0020*/ 	.word	0x00000000
.L_5:


//--------------------- .nv.compat                --------------------------
	.section	.nv.compat,"",@"SHT_CUDA_COMPAT_INFO"
	.align	4
        /*0000*/ 	.byte	0x02, 0x09, 0x00, 0x00, 0x02, 0x02, 0x01, 0x00, 0x02, 0x05, 0x05, 0x00, 0x03, 0x07, 0x01, 0x01
        /*0010*/ 	.byte	0x02, 0x03, 0x00, 0x00, 0x02, 0x06, 0x01, 0x00, 0x04, 0x0b, 0x08, 0x00, 0x09, 0x00, 0x00, 0x00
        /*0020*/ 	.byte	0x00, 0x00, 0x00, 0x00


//--------------------- .nv.info._Z9addArraysPfS_S_i --------------------------
	.section	.nv.info._Z9addArraysPfS_S_i,"",@"SHT_CUDA_INFO"
	.sectionflags	@""
	.align	4


	//----- nvinfo : EIATTR_CUDA_API_VERSION
	.align		4
        /*0000*/ 	.byte	0x04, 0x37
        /*0002*/ 	.short	(.L_7 - .L_6)
.L_6:
        /*0004*/ 	.word	0x00000082


	//----- nvinfo : EIATTR_KPARAM_INFO
	.align		4
.L_7:
        /*0008*/ 	.byte	0x04, 0x17
        /*000a*/ 	.short	(.L_9 - .L_8)
.L_8:
        /*000c*/ 	.word	0x00000000
        /*0010*/ 	.short	0x0003
        /*0012*/ 	.short	0x0018
        /*0014*/ 	.byte	0x00, 0xf0, 0x11, 0x00


	//----- nvinfo : EIATTR_KPARAM_INFO
	.align		4
.L_9:
        /*0018*/ 	.byte	0x04, 0x17
        /*001a*/ 	.short	(.L_11 - .L_10)
.L_10:
        /*001c*/ 	.word	0x00000000
        /*0020*/ 	.short	0x0002
        /*0022*/ 	.short	0x0010
        /*0024*/ 	.byte	0x00, 0xf5, 0x21, 0x00


	//----- nvinfo : EIATTR_KPARAM_INFO
	.align		4
.L_11:
        /*0028*/ 	.byte	0x04, 0x17
        /*002a*/ 	.short	(.L_13 - .L_12)
.L_12:
        /*002c*/ 	.word	0x00000000
        /*0030*/ 	.short	0x0001
        /*0032*/ 	.short	0x0008
        /*0034*/ 	.byte	0x00, 0xf5, 0x21, 0x00


	//----- nvinfo : EIATTR_KPARAM_INFO
	.align		4
.L_13:
        /*0038*/ 	.byte	0x04, 0x17
        /*003a*/ 	.short	(.L_15 - .L_14)
.L_14:
        /*003c*/ 	.word	0x00000000
        /*0040*/ 	.short	0x0000
        /*0042*/ 	.short	0x0000
        /*0044*/ 	.byte	0x00, 0xf5, 0x21, 0x00


	//----- nvinfo : EIATTR_SPARSE_MMA_MASK
	.align		4
.L_15:
        /*0048*/ 	.byte	0x03, 0x50
        /*004a*/ 	.short	0x0000


	//----- nvinfo : EIATTR_MAXREG_COUNT
	.align		4
        /*004c*/ 	.byte	0x03, 0x1b
        /*004e*/ 	.short	0x00ff


	//----- nvinfo : EIATTR_MERCURY_ISA_VERSION
	.align		4
        /*0050*/ 	.byte	0x03, 0x5f
        /*0052*/ 	.short	0x0101


	//----- nvinfo : EIATTR_VRC_CTA_INIT_COUNT
	.align		4
        /*0054*/ 	.byte	0x02, 0x4a
	.zero		1
	.zero		1


	//----- nvinfo : EIATTR_EXIT_INSTR_OFFSETS
	.align		4
        /*0058*/ 	.byte	0x04, 0x1c
        /*005a*/ 	.short	(.L_17 - .L_16)


	//   ....[0]....
.L_16:
        /*005c*/ 	.word	0x00000070


	//   ....[1]....
        /*0060*/ 	.word	0x00000130


	//----- nvinfo : EIATTR_CBANK_PARAM_SIZE
	.align		4
.L_17:
        /*0064*/ 	.byte	0x03, 0x19
        /*0066*/ 	.short	0x001c


	//----- nvinfo : EIATTR_PARAM_CBANK
	.align		4
        /*0068*/ 	.byte	0x04, 0x0a
        /*006a*/ 	.short	(.L_19 - .L_18)
	.align		4
.L_18:
        /*006c*/ 	.word	index@(.nv.constant0._Z9addArraysPfS_S_i)
        /*0070*/ 	.short	0x0380
        /*0072*/ 	.short	0x001c


	//----- nvinfo : EIATTR_SW_WAR
	.align		4
.L_19:
        /*0074*/ 	.byte	0x04, 0x36
        /*0076*/ 	.short	(.L_21 - .L_20)
.L_20:
        /*0078*/ 	.word	0x00000008
.L_21:


//--------------------- .nv.callgraph             --------------------------
	.section	.nv.callgraph,"",@"SHT_CUDA_CALLGRAPH"
	.align	4
	.sectionentsize	8
	.align		4
        /*0000*/ 	.word	0x00000000
	.align		4
        /*0004*/ 	.word	0xffffffff
	.align		4
        /*0008*/ 	.word	0x00000000
	.align		4
        /*000c*/ 	.word	0xfffffffe
	.align		4
        /*0010*/ 	.word	0x00000000
	.align		4
        /*0014*/ 	.word	0xfffffffd
	.align		4
        /*0018*/ 	.word	0x00000000
	.align		4
        /*001c*/ 	.word	0xfffffffc


//--------------------- .text._Z9addArraysPfS_S_i --------------------------
	.section	.text._Z9addArraysPfS_S_i,"ax",@progbits
	.align	128
        .global         _Z9addArraysPfS_S_i
        .type           _Z9addArraysPfS_S_i,@function
        .size           _Z9addArraysPfS_S_i,(.L_x_1 - _Z9addArraysPfS_S_i)
        .other          _Z9addArraysPfS_S_i,@"STO_CUDA_ENTRY STV_DEFAULT"
_Z9addArraysPfS_S_i:
.text._Z9addArraysPfS_S_i:
[----:B------:R-:W-:Y:S01]  /*0000*/  LDC R1, c[0x0][0x37c] ;  /* 0x0000df00ff017b82 */ /* 0x000fe20000000800 */
[----:B------:R-:W0:Y:S07]  /*0010*/  S2R R0, SR_TID.X ;  /* 0x0000000000007919 */ /* 0x000e2e0000002100 */
[----:B------:R-:W0:Y:S01]  /*0020*/  S2UR UR4, SR_CTAID.X ;  /* 0x00000000000479c3 */ /* 0x000e220000002500 */
[----:B------:R-:W1:Y:S07]  /*0030*/  LDCU UR5, c[0x0][0x398] ;  /* 0x00007300ff0577ac */ /* 0x000e6e0008000800 */
[----:B------:R-:W0:Y:S02]  /*0040*/  LDC R9, c[0x0][0x360] ;  /* 0x0000d800ff097b82 */ /* 0x000e240000000800 */
[----:B0-----:R-:W-:-:S05]  /*0050*/  IMAD R9, R9, UR4, R0 ;  /* 0x0000000409097c24 */ /* 0x001fca000f8e0200 */
[----:B-1----:R-:W-:-:S13]  /*0060*/  ISETP.GE.AND P0, PT, R9, UR5, PT ;  /* 0x0000000509007c0c */ /* 0x002fda000bf06270 */
[----:B------:R-:W-:Y:S05]  /*0070*/  @P0 EXIT ;  /* 0x000000000000094d */ /* 0x000fea0003800000 */
[----:B------:R-:W0:Y:S01]  /*0080*/  LDC.64 R2, c[0x0][0x380] ;  /* 0x0000e000ff027b82 */ /* 0x000e220000000a00 */
[----:B------:R-:W1:Y:S07]  /*0090*/  LDCU.64 UR4, c[0x0][0x358] ;  /* 0x00006b00ff0477ac */ /* 0x000e6e0008000a00 */
[----:B------:R-:W2:Y:S08]  /*00a0*/  LDC.64 R4, c[0x0][0x388] ;  /* 0x0000e200ff047b82 */ /* 0x000eb00000000a00 */
[----:B------:R-:W3:Y:S01]  /*00b0*/  LDC.64 R6, c[0x0][0x390] ;  /* 0x0000e400ff067b82 */ /* 0x000ee20000000a00 */
[----:B0-----:R-:W-:-:S06]  /*00c0*/  IMAD.WIDE R2, R9, 0x4, R2 ;  /* 0x0000000409027825 */ /* 0x001fcc00078e0202 */
[----:B-1----:R-:W4:Y:S01]  /*00d0*/  LDG.E R2, desc[UR4][R2.64] ;  /* 0x0000000402027981 */ /* 0x002f22000c1e1900 */
[----:B--2---:R-:W-:-:S06]  /*00e0*/  IMAD.WIDE R4, R9, 0x4, R4 ;  /* 0x0000000409047825 */ /* 0x004fcc00078e0204 */
[----:B------:R-:W4:Y:S01]  /*00f0*/  LDG.E R5, desc[UR4][R4.64] ;  /* 0x0000000404057981 */ /* 0x000f22000c1e1900 */
[----:B---3--:R-:W-:-:S04]  /*0100*/  IMAD.WIDE R6, R9, 0x4, R6 ;  /* 0x0000000409067825 */ /* 0x008fc800078e0206 */
[----:B----4-:R-:W-:-:S05]  /*0110*/  FADD R9, R2, R5 ;  /* 0x0000000502097221 */ /* 0x010fca0000000000 */
[----:B------:R-:W-:Y:S01]  /*0120*/  STG.E desc[UR4][R6.64], R9 ;  /* 0x0000000906007986 */ /* 0x000fe2000c101904 */
[----:B------:R-:W-:Y:S05]  /*0130*/  EXIT ;  /* 0x000000000000794d */ /* 0x000fea0003800000 */
.L_x_0:
[----:B------:R-:W-:-:S00]  /*0140*/  BRA `(.L_x_0) ;  /* 0xfffffffc00fc7947 */ /* 0x000fc0000383ffff */
[----:B------:R-:W-:-:S00]  /*0150*/  NOP ;  /* 0x0000000000007918 */ /* 0x000fc00000000000 */
        /* <DEDUP_REMOVED lines=10> */
.L_x_1:


//--------------------- .nv.shared.reserved.0     --------------------------
	.section	.nv.shared.reserved.0,"aw",@nobits
	.weak		__nv_reservedSMEM_offset_0_alias
	.size		__nv_reservedSMEM_offset_0_alias, 0, 64
	.other		__nv_reservedSMEM_offset_0_alias,@"STO_CUDA_RESERVED_SHARED STV_DEFAULT"
__nv_reservedSMEM_offset_0_alias:
	.zero		0
	.zero		64


//--------------------- .nv.constant0._Z9addArraysPfS_S_i --------------------------
	.section	.nv.constant0._Z9addArraysPfS_S_i,"a",@progbits
	.sectionflags	@""
	.align	4
.nv.constant0._Z9addArraysPfS_S_i:
	.zero		924


//--------------------- SYMBOLS --------------------------

	.type		.nv.reservedSmem.offset0,@object
	.size		.nv.reservedSmem.offset0,0x4
